//
// Generated by NVIDIA NVVM Compiler
//
// Compiler Build ID: CL-36424714
// Cuda compilation tools, release 13.0, V13.0.88
// Based on NVVM 20.0.0
//

.version 9.0
.target sm_100
.address_size 64

	// .globl	_ZN3cub18CUB_300001_SM_10006detail11EmptyKernelIvEEvv
.global .align 1 .b8 _ZN41_INTERNAL_248934f0_4_k_cu_f9b922f8_2615954cuda3std3__45__cpo5beginE[1];
.global .align 1 .b8 _ZN41_INTERNAL_248934f0_4_k_cu_f9b922f8_2615954cuda3std3__45__cpo3endE[1];
.global .align 1 .b8 _ZN41_INTERNAL_248934f0_4_k_cu_f9b922f8_2615954cuda3std3__45__cpo6cbeginE[1];
.global .align 1 .b8 _ZN41_INTERNAL_248934f0_4_k_cu_f9b922f8_2615954cuda3std3__45__cpo4cendE[1];
.global .align 1 .b8 _ZN41_INTERNAL_248934f0_4_k_cu_f9b922f8_2615954cuda3std3__45__cpo6rbeginE[1];
.global .align 1 .b8 _ZN41_INTERNAL_248934f0_4_k_cu_f9b922f8_2615954cuda3std3__45__cpo4rendE[1];
.global .align 1 .b8 _ZN41_INTERNAL_248934f0_4_k_cu_f9b922f8_2615954cuda3std3__45__cpo7crbeginE[1];
.global .align 1 .b8 _ZN41_INTERNAL_248934f0_4_k_cu_f9b922f8_2615954cuda3std3__45__cpo5crendE[1];
.global .align 1 .b8 _ZN41_INTERNAL_248934f0_4_k_cu_f9b922f8_2615954cuda3std3__443_GLOBAL__N__248934f0_4_k_cu_f9b922f8_2615956ignoreE[1];
.global .align 1 .b8 _ZN41_INTERNAL_248934f0_4_k_cu_f9b922f8_2615954cuda3std3__419piecewise_constructE[1];
.global .align 1 .b8 _ZN41_INTERNAL_248934f0_4_k_cu_f9b922f8_2615954cuda3std3__48in_placeE[1];
.global .align 1 .b8 _ZN41_INTERNAL_248934f0_4_k_cu_f9b922f8_2615954cuda3std3__420unreachable_sentinelE[1];
.global .align 1 .b8 _ZN41_INTERNAL_248934f0_4_k_cu_f9b922f8_2615954cuda3std3__47nulloptE[1];
.global .align 1 .b8 _ZN41_INTERNAL_248934f0_4_k_cu_f9b922f8_2615954cuda3std3__48unexpectE[1];
.global .align 1 .b8 _ZN41_INTERNAL_248934f0_4_k_cu_f9b922f8_2615954cuda3std6ranges3__45__cpo4swapE[1];
.global .align 1 .b8 _ZN41_INTERNAL_248934f0_4_k_cu_f9b922f8_2615954cuda3std6ranges3__45__cpo9iter_moveE[1];
.global .align 1 .b8 _ZN41_INTERNAL_248934f0_4_k_cu_f9b922f8_2615954cuda3std6ranges3__45__cpo5beginE[1];
.global .align 1 .b8 _ZN41_INTERNAL_248934f0_4_k_cu_f9b922f8_2615954cuda3std6ranges3__45__cpo3endE[1];
.global .align 1 .b8 _ZN41_INTERNAL_248934f0_4_k_cu_f9b922f8_2615954cuda3std6ranges3__45__cpo6cbeginE[1];
.global .align 1 .b8 _ZN41_INTERNAL_248934f0_4_k_cu_f9b922f8_2615954cuda3std6ranges3__45__cpo4cendE[1];
.global .align 1 .b8 _ZN41_INTERNAL_248934f0_4_k_cu_f9b922f8_2615954cuda3std6ranges3__45__cpo7advanceE[1];
.global .align 1 .b8 _ZN41_INTERNAL_248934f0_4_k_cu_f9b922f8_2615954cuda3std6ranges3__45__cpo9iter_swapE[1];
.global .align 1 .b8 _ZN41_INTERNAL_248934f0_4_k_cu_f9b922f8_2615954cuda3std6ranges3__45__cpo4nextE[1];
.global .align 1 .b8 _ZN41_INTERNAL_248934f0_4_k_cu_f9b922f8_2615954cuda3std6ranges3__45__cpo4prevE[1];
.global .align 1 .b8 _ZN41_INTERNAL_248934f0_4_k_cu_f9b922f8_2615954cuda3std6ranges3__45__cpo4dataE[1];
.global .align 1 .b8 _ZN41_INTERNAL_248934f0_4_k_cu_f9b922f8_2615954cuda3std6ranges3__45__cpo5cdataE[1];
.global .align 1 .b8 _ZN41_INTERNAL_248934f0_4_k_cu_f9b922f8_2615954cuda3std6ranges3__45__cpo4sizeE[1];
.global .align 1 .b8 _ZN41_INTERNAL_248934f0_4_k_cu_f9b922f8_2615954cuda3std6ranges3__45__cpo5ssizeE[1];
.global .align 1 .b8 _ZN41_INTERNAL_248934f0_4_k_cu_f9b922f8_2615954cuda3std6ranges3__45__cpo8distanceE[1];
.global .align 1 .b8 _ZN41_INTERNAL_248934f0_4_k_cu_f9b922f8_2615956thrust24THRUST_300001_SM_1000_NS8cuda_cub3parE[1];
.global .align 1 .b8 _ZN41_INTERNAL_248934f0_4_k_cu_f9b922f8_2615956thrust24THRUST_300001_SM_1000_NS8cuda_cub10par_nosyncE[1];
.global .align 1 .b8 _ZN41_INTERNAL_248934f0_4_k_cu_f9b922f8_2615956thrust24THRUST_300001_SM_1000_NS6system6detail10sequential3seqE[1];
.global .align 1 .b8 _ZN41_INTERNAL_248934f0_4_k_cu_f9b922f8_2615956thrust24THRUST_300001_SM_1000_NS12placeholders2_1E[1];
.global .align 1 .b8 _ZN41_INTERNAL_248934f0_4_k_cu_f9b922f8_2615956thrust24THRUST_300001_SM_1000_NS12placeholders2_2E[1];
.global .align 1 .b8 _ZN41_INTERNAL_248934f0_4_k_cu_f9b922f8_2615956thrust24THRUST_300001_SM_1000_NS12placeholders2_3E[1];
.global .align 1 .b8 _ZN41_INTERNAL_248934f0_4_k_cu_f9b922f8_2615956thrust24THRUST_300001_SM_1000_NS12placeholders2_4E[1];
.global .align 1 .b8 _ZN41_INTERNAL_248934f0_4_k_cu_f9b922f8_2615956thrust24THRUST_300001_SM_1000_NS12placeholders2_5E[1];
.global .align 1 .b8 _ZN41_INTERNAL_248934f0_4_k_cu_f9b922f8_2615956thrust24THRUST_300001_SM_1000_NS12placeholders2_6E[1];
.global .align 1 .b8 _ZN41_INTERNAL_248934f0_4_k_cu_f9b922f8_2615956thrust24THRUST_300001_SM_1000_NS12placeholders2_7E[1];
.global .align 1 .b8 _ZN41_INTERNAL_248934f0_4_k_cu_f9b922f8_2615956thrust24THRUST_300001_SM_1000_NS12placeholders2_8E[1];
.global .align 1 .b8 _ZN41_INTERNAL_248934f0_4_k_cu_f9b922f8_2615956thrust24THRUST_300001_SM_1000_NS12placeholders2_9E[1];
.global .align 1 .b8 _ZN41_INTERNAL_248934f0_4_k_cu_f9b922f8_2615956thrust24THRUST_300001_SM_1000_NS12placeholders3_10E[1];
.global .align 1 .b8 _ZN41_INTERNAL_248934f0_4_k_cu_f9b922f8_2615956thrust24THRUST_300001_SM_1000_NS3seqE[1];

.visible .entry _ZN3cub18CUB_300001_SM_10006detail11EmptyKernelIvEEvv()
{


	ret;

}


// ===== COMPILED SASS (sm_100) =====

	.target	sm_100

	.elftype	@"ET_EXEC"


//--------------------- .note.nv.tkinfo           --------------------------
	.section	.note.nv.tkinfo,"",@"SHT_NOTE"
	.sectionflags	@"SHF_NOTE_NV_TKINFO"
	.tkinfo
        /*0018*/ 	.word	0x00000002
        /*0030*/ 	.string	""
        /*0030*/ 	.string	"ptxas"
        /*0030*/ 	.string	"Cuda compilation tools, release 13.0, V13.0.88"
        /*0030*/ 	.string	"Build cuda_13.0.r13.0/compiler.36424714_0"
        /*0030*/ 	.string	"-arch sm_100 -m 64 "



//--------------------- .note.nv.cuinfo           --------------------------
	.section	.note.nv.cuinfo,"",@"SHT_NOTE"
	.sectionflags	@"SHF_NOTE_NV_CUINFO"
        /*0018*/ 	.short	0x0002
        /*001a*/ 	.short	0x0064
        /*001c*/ 	.short	0x0082
	.zero		2


//--------------------- .nv.info                  --------------------------
	.section	.nv.info,"",@"SHT_CUDA_INFO"
	.align	4


	//----- nvinfo : EIATTR_REGCOUNT
	.align		4
        /*0000*/ 	.byte	0x04, 0x2f
        /*0002*/ 	.short	(.L_44 - .L_43)
	.align		4
.L_43:
        /*0004*/ 	.word	index@(_ZN3cub18CUB_300001_SM_10006detail11EmptyKernelIvEEvv)
        /*0008*/ 	.word	0x00000004


	//----- nvinfo : EIATTR_FRAME_SIZE
	.align		4
.L_44:
        /*000c*/ 	.byte	0x04, 0x11
        /*000e*/ 	.short	(.L_46 - .L_45)
	.align		4
.L_45:
        /*0010*/ 	.word	index@(_ZN3cub18CUB_300001_SM_10006detail11EmptyKernelIvEEvv)
        /*0014*/ 	.word	0x00000000


	//----- nvinfo : EIATTR_MIN_STACK_SIZE
	.align		4
.L_46:
        /*0018*/ 	.byte	0x04, 0x12
        /*001a*/ 	.short	(.L_48 - .L_47)
	.align		4
.L_47:
        /*001c*/ 	.word	index@(_ZN3cub18CUB_300001_SM_10006detail11EmptyKernelIvEEvv)
        /*0020*/ 	.word	0x00000000
.L_48:


//--------------------- .nv.compat                --------------------------
	.section	.nv.compat,"",@"SHT_CUDA_COMPAT_INFO"
	.align	4
        /*0000*/ 	.byte	0x02, 0x09, 0x00, 0x00, 0x02, 0x02, 0x01, 0x00, 0x02, 0x05, 0x05, 0x00, 0x03, 0x07, 0x01, 0x01
        /*0010*/ 	.byte	0x02, 0x03, 0x00, 0x00, 0x02, 0x06, 0x01, 0x00, 0x04, 0x0b, 0x08, 0x00, 0x09, 0x00, 0x00, 0x00
        /*0020*/ 	.byte	0x00, 0x00, 0x00, 0x00


//--------------------- .nv.info._ZN3cub18CUB_300001_SM_10006detail11EmptyKernelIvEEvv --------------------------
	.section	.nv.info._ZN3cub18CUB_300001_SM_10006detail11EmptyKernelIvEEvv,"",@"SHT_CUDA_INFO"
	.sectionflags	@""
	.align	4


	//----- nvinfo : EIATTR_CUDA_API_VERSION
	.align		4
        /*0000*/ 	.byte	0x04, 0x37
        /*0002*/ 	.short	(.L_50 - .L_49)
.L_49:
        /*0004*/ 	.word	0x00000082


	//----- nvinfo : EIATTR_SPARSE_MMA_MASK
	.align		4
.L_50:
        /*0008*/ 	.byte	0x03, 0x50
        /*000a*/ 	.short	0x0000


	//----- nvinfo : EIATTR_MAXREG_COUNT
	.align		4
        /*000c*/ 	.byte	0x03, 0x1b
        /*000e*/ 	.short	0x00ff


	//----- nvinfo : EIATTR_MERCURY_ISA_VERSION
	.align		4
        /*0010*/ 	.byte	0x03, 0x5f
        /*0012*/ 	.short	0x0101


	//----- nvinfo : EIATTR_VRC_CTA_INIT_COUNT
	.align		4
        /*0014*/ 	.byte	0x02, 0x4a
	.zero		1
	.zero		1


	//----- nvinfo : EIATTR_EXIT_INSTR_OFFSETS
	.align		4
        /*0018*/ 	.byte	0x04, 0x1c
        /*001a*/ 	.short	(.L_52 - .L_51)


	//   ....[0]....
.L_51:
        /*001c*/ 	.word	0x00000010


	//----- nvinfo : EIATTR_SW_WAR
	.align		4
.L_52:
        /*0020*/ 	.byte	0x04, 0x36
        /*0022*/ 	.short	(.L_54 - .L_53)
.L_53:
        /*0024*/ 	.word	0x00000008
.L_54:


//--------------------- .nv.callgraph             --------------------------
	.section	.nv.callgraph,"",@"SHT_CUDA_CALLGRAPH"
	.align	4
	.sectionentsize	8
	.align		4
        /*0000*/ 	.word	0x00000000
	.align		4
        /*0004*/ 	.word	0xffffffff
	.align		4
        /*0008*/ 	.word	0x00000000
	.align		4
        /*000c*/ 	.word	0xfffffffe
	.align		4
        /*0010*/ 	.word	0x00000000
	.align		4
        /*0014*/ 	.word	0xfffffffd
	.align		4
        /*0018*/ 	.word	0x00000000
	.align		4
        /*001c*/ 	.word	0xfffffffc


//--------------------- .nv.constant4             --------------------------
	.section	.nv.constant4,"a",@progbits
	.align	8
	.align		8
.nv.constant4:
        /*0000*/ 	.dword	_ZN41_INTERNAL_248934f0_4_k_cu_f9b922f8_2618594cuda3std3__45__cpo5beginE
	.align		8
        /*0008*/ 	.dword	_ZN41_INTERNAL_248934f0_4_k_cu_f9b922f8_2618594cuda3std3__45__cpo3endE
	.align		8
        /*0010*/ 	.dword	_ZN41_INTERNAL_248934f0_4_k_cu_f9b922f8_2618594cuda3std3__45__cpo6cbeginE
	.align		8
        /*0018*/ 	.dword	_ZN41_INTERNAL_248934f0_4_k_cu_f9b922f8_2618594cuda3std3__45__cpo4cendE
	.align		8
        /*0020*/ 	.dword	_ZN41_INTERNAL_248934f0_4_k_cu_f9b922f8_2618594cuda3std3__45__cpo6rbeginE
	.align		8
        /*0028*/ 	.dword	_ZN41_INTERNAL_248934f0_4_k_cu_f9b922f8_2618594cuda3std3__45__cpo4rendE
	.align		8
        /*0030*/ 	.dword	_ZN41_INTERNAL_248934f0_4_k_cu_f9b922f8_2618594cuda3std3__45__cpo7crbeginE
	.align		8
        /*0038*/ 	.dword	_ZN41_INTERNAL_248934f0_4_k_cu_f9b922f8_2618594cuda3std3__45__cpo5crendE
	.align		8
        /*0040*/ 	.dword	_ZN41_INTERNAL_248934f0_4_k_cu_f9b922f8_2618594cuda3std3__443_GLOBAL__N__248934f0_4_k_cu_f9b922f8_2618596ignoreE
	.align		8
        /*0048*/ 	.dword	_ZN41_INTERNAL_248934f0_4_k_cu_f9b922f8_2618594cuda3std3__419piecewise_constructE
	.align		8
        /*0050*/ 	.dword	_ZN41_INTERNAL_248934f0_4_k_cu_f9b922f8_2618594cuda3std3__48in_placeE
	.align		8
        /*0058*/ 	.dword	_ZN41_INTERNAL_248934f0_4_k_cu_f9b922f8_2618594cuda3std3__420unreachable_sentinelE
	.align		8
        /*0060*/ 	.dword	_ZN41_INTERNAL_248934f0_4_k_cu_f9b922f8_2618594cuda3std3__47nulloptE
	.align		8
        /*0068*/ 	.dword	_ZN41_INTERNAL_248934f0_4_k_cu_f9b922f8_2618594cuda3std3__48unexpectE
	.align		8
        /*0070*/ 	.dword	_ZN41_INTERNAL_248934f0_4_k_cu_f9b922f8_2618594cuda3std6ranges3__45__cpo4swapE
	.align		8
        /*0078*/ 	.dword	_ZN41_INTERNAL_248934f0_4_k_cu_f9b922f8_2618594cuda3std6ranges3__45__cpo9iter_moveE
	.align		8
        /*0080*/ 	.dword	_ZN41_INTERNAL_248934f0_4_k_cu_f9b922f8_2618594cuda3std6ranges3__45__cpo5beginE
	.align		8
        /*0088*/ 	.dword	_ZN41_INTERNAL_248934f0_4_k_cu_f9b922f8_2618594cuda3std6ranges3__45__cpo3endE
	.align		8
        /*0090*/ 	.dword	_ZN41_INTERNAL_248934f0_4_k_cu_f9b922f8_2618594cuda3std6ranges3__45__cpo6cbeginE
	.align		8
        /*0098*/ 	.dword	_ZN41_INTERNAL_248934f0_4_k_cu_f9b922f8_2618594cuda3std6ranges3__45__cpo4cendE
	.align		8
        /*00a0*/ 	.dword	_ZN41_INTERNAL_248934f0_4_k_cu_f9b922f8_2618594cuda3std6ranges3__45__cpo7advanceE
	.align		8
        /*00a8*/ 	.dword	_ZN41_INTERNAL_248934f0_4_k_cu_f9b922f8_2618594cuda3std6ranges3__45__cpo9iter_swapE
	.align		8
        /*00b0*/ 	.dword	_ZN41_INTERNAL_248934f0_4_k_cu_f9b922f8_2618594cuda3std6ranges3__45__cpo4nextE
	.align		8
        /*00b8*/ 	.dword	_ZN41_INTERNAL_248934f0_4_k_cu_f9b922f8_2618594cuda3std6ranges3__45__cpo4prevE
	.align		8
        /*00c0*/ 	.dword	_ZN41_INTERNAL_248934f0_4_k_cu_f9b922f8_2618594cuda3std6ranges3__45__cpo4dataE
	.align		8
        /*00c8*/ 	.dword	_ZN41_INTERNAL_248934f0_4_k_cu_f9b922f8_2618594cuda3std6ranges3__45__cpo5cdataE
	.align		8
        /*00d0*/ 	.dword	_ZN41_INTERNAL_248934f0_4_k_cu_f9b922f8_2618594cuda3std6ranges3__45__cpo4sizeE
	.align		8
        /*00d8*/ 	.dword	_ZN41_INTERNAL_248934f0_4_k_cu_f9b922f8_2618594cuda3std6ranges3__45__cpo5ssizeE
	.align		8
        /*00e0*/ 	.dword	_ZN41_INTERNAL_248934f0_4_k_cu_f9b922f8_2618594cuda3std6ranges3__45__cpo8distanceE
	.align		8
        /*00e8*/ 	.dword	_ZN41_INTERNAL_248934f0_4_k_cu_f9b922f8_2618596thrust24THRUST_300001_SM_1000_NS8cuda_cub3parE
	.align		8
        /*00f0*/ 	.dword	_ZN41_INTERNAL_248934f0_4_k_cu_f9b922f8_2618596thrust24THRUST_300001_SM_1000_NS8cuda_cub10par_nosyncE
	.align		8
        /*00f8*/ 	.dword	_ZN41_INTERNAL_248934f0_4_k_cu_f9b922f8_2618596thrust24THRUST_300001_SM_1000_NS6system6detail10sequential3seqE
	.align		8
        /*0100*/ 	.dword	_ZN41_INTERNAL_248934f0_4_k_cu_f9b922f8_2618596thrust24THRUST_300001_SM_1000_NS12placeholders2_1E
	.align		8
        /*0108*/ 	.dword	_ZN41_INTERNAL_248934f0_4_k_cu_f9b922f8_2618596thrust24THRUST_300001_SM_1000_NS12placeholders2_2E
	.align		8
        /*0110*/ 	.dword	_ZN41_INTERNAL_248934f0_4_k_cu_f9b922f8_2618596thrust24THRUST_300001_SM_1000_NS12placeholders2_3E
	.align		8
        /*0118*/ 	.dword	_ZN41_INTERNAL_248934f0_4_k_cu_f9b922f8_2618596thrust24THRUST_300001_SM_1000_NS12placeholders2_4E
	.align		8
        /*0120*/ 	.dword	_ZN41_INTERNAL_248934f0_4_k_cu_f9b922f8_2618596thrust24THRUST_300001_SM_1000_NS12placeholders2_5E
	.align		8
        /*0128*/ 	.dword	_ZN41_INTERNAL_248934f0_4_k_cu_f9b922f8_2618596thrust24THRUST_300001_SM_1000_NS12placeholders2_6E
	.align		8
        /*0130*/ 	.dword	_ZN41_INTERNAL_248934f0_4_k_cu_f9b922f8_2618596thrust24THRUST_300001_SM_1000_NS12placeholders2_7E
	.align		8
        /*0138*/ 	.dword	_ZN41_INTERNAL_248934f0_4_k_cu_f9b922f8_2618596thrust24THRUST_300001_SM_1000_NS12placeholders2_8E
	.align		8
        /*0140*/ 	.dword	_ZN41_INTERNAL_248934f0_4_k_cu_f9b922f8_2618596thrust24THRUST_300001_SM_1000_NS12placeholders2_9E
	.align		8
        /*0148*/ 	.dword	_ZN41_INTERNAL_248934f0_4_k_cu_f9b922f8_2618596thrust24THRUST_300001_SM_1000_NS12placeholders3_10E
	.align		8
        /*0150*/ 	.dword	_ZN41_INTERNAL_248934f0_4_k_cu_f9b922f8_2618596thrust24THRUST_300001_SM_1000_NS3seqE


//--------------------- .text._ZN3cub18CUB_300001_SM_10006detail11EmptyKernelIvEEvv --------------------------
	.section	.text._ZN3cub18CUB_300001_SM_10006detail11EmptyKernelIvEEvv,"ax",@progbits
	.align	128
        .global         _ZN3cub18CUB_300001_SM_10006detail11EmptyKernelIvEEvv
        .type           _ZN3cub18CUB_300001_SM_10006detail11EmptyKernelIvEEvv,@function
        .size           _ZN3cub18CUB_300001_SM_10006detail11EmptyKernelIvEEvv,(.L_x_1 - _ZN3cub18CUB_300001_SM_10006detail11EmptyKernelIvEEvv)
        .other          _ZN3cub18CUB_300001_SM_10006detail11EmptyKernelIvEEvv,@"STO_CUDA_ENTRY STV_DEFAULT"
_ZN3cub18CUB_300001_SM_10006detail11EmptyKernelIvEEvv:
.text._ZN3cub18CUB_300001_SM_10006detail11EmptyKernelIvEEvv:
[----:B------:R-:W-:Y:S01]  /*0000*/  LDC R1, c[0x0][0x37c] ;  /* 0x0000df00ff017b82 */ /* 0x000fe20000000800 */
[----:B------:R-:W-:Y:S05]  /*0010*/  EXIT ;  /* 0x000000000000794d */ /* 0x000fea0003800000 */
.L_x_0:
[----:B------:R-:W-:-:S00]  /*0020*/  BRA `(.L_x_0) ;  /* 0xfffffffc00fc7947 */ /* 0x000fc0000383ffff */
[----:B------:R-:W-:-:S00]  /*0030*/  NOP ;  /* 0x0000000000007918 */ /* 0x000fc00000000000 */
        /* <DEDUP_REMOVED lines=12> */
.L_x_1:


//--------------------- .nv.shared.reserved.0     --------------------------
	.section	.nv.shared.reserved.0,"aw",@nobits
	.weak		__nv_reservedSMEM_offset_0_alias
	.size		__nv_reservedSMEM_offset_0_alias, 0, 64
	.other		__nv_reservedSMEM_offset_0_alias,@"STO_CUDA_RESERVED_SHARED STV_DEFAULT"
__nv_reservedSMEM_offset_0_alias:
	.zero		0
	.zero		64


//--------------------- .nv.global                --------------------------
	.section	.nv.global,"aw",@nobits
.nv.global:
	.type		_ZN41_INTERNAL_248934f0_4_k_cu_f9b922f8_2618596thrust24THRUST_300001_SM_1000_NS3seqE,@object
	.size		_ZN41_INTERNAL_248934f0_4_k_cu_f9b922f8_2618596thrust24THRUST_300001_SM_1000_NS3seqE,(_ZN41_INTERNAL_248934f0_4_k_cu_f9b922f8_2618594cuda3std3__48in_placeE - _ZN41_INTERNAL_248934f0_4_k_cu_f9b922f8_2618596thrust24THRUST_300001_SM_1000_NS3seqE)
_ZN41_INTERNAL_248934f0_4_k_cu_f9b922f8_2618596thrust24THRUST_300001_SM_1000_NS3seqE:
	.zero		1
	.type		_ZN41_INTERNAL_248934f0_4_k_cu_f9b922f8_2618594cuda3std3__48in_placeE,@object
	.size		_ZN41_INTERNAL_248934f0_4_k_cu_f9b922f8_2618594cuda3std3__48in_placeE,(_ZN41_INTERNAL_248934f0_4_k_cu_f9b922f8_2618594cuda3std6ranges3__45__cpo4sizeE - _ZN41_INTERNAL_248934f0_4_k_cu_f9b922f8_2618594cuda3std3__48in_placeE)
_ZN41_INTERNAL_248934f0_4_k_cu_f9b922f8_2618594cuda3std3__48in_placeE:
	.zero		1
	.type		_ZN41_INTERNAL_248934f0_4_k_cu_f9b922f8_2618594cuda3std6ranges3__45__cpo4sizeE,@object
	.size		_ZN41_INTERNAL_248934f0_4_k_cu_f9b922f8_2618594cuda3std6ranges3__45__cpo4sizeE,(_ZN41_INTERNAL_248934f0_4_k_cu_f9b922f8_2618596thrust24THRUST_300001_SM_1000_NS12placeholders2_3E - _ZN41_INTERNAL_248934f0_4_k_cu_f9b922f8_2618594cuda3std6ranges3__45__cpo4sizeE)
_ZN41_INTERNAL_248934f0_4_k_cu_f9b922f8_2618594cuda3std6ranges3__45__cpo4sizeE:
	.zero		1
	.type		_ZN41_INTERNAL_248934f0_4_k_cu_f9b922f8_2618596thrust24THRUST_300001_SM_1000_NS12placeholders2_3E,@object
	.size		_ZN41_INTERNAL_248934f0_4_k_cu_f9b922f8_2618596thrust24THRUST_300001_SM_1000_NS12placeholders2_3E,(_ZN41_INTERNAL_248934f0_4_k_cu_f9b922f8_2618594cuda3std3__45__cpo6cbeginE - _ZN41_INTERNAL_248934f0_4_k_cu_f9b922f8_2618596thrust24THRUST_300001_SM_1000_NS12placeholders2_3E)
_ZN41_INTERNAL_248934f0_4_k_cu_f9b922f8_2618596thrust24THRUST_300001_SM_1000_NS12placeholders2_3E:
	.zero		1
	.type		_ZN41_INTERNAL_248934f0_4_k_cu_f9b922f8_2618594cuda3std3__45__cpo6cbeginE,@object
	.size		_ZN41_INTERNAL_248934f0_4_k_cu_f9b922f8_2618594cuda3std3__45__cpo6cbeginE,(_ZN41_INTERNAL_248934f0_4_k_cu_f9b922f8_2618594cuda3std6ranges3__45__cpo6cbeginE - _ZN41_INTERNAL_248934f0_4_k_cu_f9b922f8_2618594cuda3std3__45__cpo6cbeginE)
_ZN41_INTERNAL_248934f0_4_k_cu_f9b922f8_2618594cuda3std3__45__cpo6cbeginE:
	.zero		1
	.type		_ZN41_INTERNAL_248934f0_4_k_cu_f9b922f8_2618594cuda3std6ranges3__45__cpo6cbeginE,@object
	.size		_ZN41_INTERNAL_248934f0_4_k_cu_f9b922f8_2618594cuda3std6ranges3__45__cpo6cbeginE,(_ZN41_INTERNAL_248934f0_4_k_cu_f9b922f8_2618596thrust24THRUST_300001_SM_1000_NS12placeholders2_7E - _ZN41_INTERNAL_248934f0_4_k_cu_f9b922f8_2618594cuda3std6ranges3__45__cpo6cbeginE)
_ZN41_INTERNAL_248934f0_4_k_cu_f9b922f8_2618594cuda3std6ranges3__45__cpo6cbeginE:
	.zero		1
	.type		_ZN41_INTERNAL_248934f0_4_k_cu_f9b922f8_2618596thrust24THRUST_300001_SM_1000_NS12placeholders2_7E,@object
	.size		_ZN41_INTERNAL_248934f0_4_k_cu_f9b922f8_2618596thrust24THRUST_300001_SM_1000_NS12placeholders2_7E,(_ZN41_INTERNAL_248934f0_4_k_cu_f9b922f8_2618594cuda3std3__45__cpo7crbeginE - _ZN41_INTERNAL_248934f0_4_k_cu_f9b922f8_2618596thrust24THRUST_300001_SM_1000_NS12placeholders2_7E)
_ZN41_INTERNAL_248934f0_4_k_cu_f9b922f8_2618596thrust24THRUST_300001_SM_1000_NS12placeholders2_7E:
	.zero		1
	.type		_ZN41_INTERNAL_248934f0_4_k_cu_f9b922f8_2618594cuda3std3__45__cpo7crbeginE,@object
	.size		_ZN41_INTERNAL_248934f0_4_k_cu_f9b922f8_2618594cuda3std3__45__cpo7crbeginE,(_ZN41_INTERNAL_248934f0_4_k_cu_f9b922f8_2618594cuda3std6ranges3__45__cpo4nextE - _ZN41_INTERNAL_248934f0_4_k_cu_f9b922f8_2618594cuda3std3__45__cpo7crbeginE)
_ZN41_INTERNAL_248934f0_4_k_cu_f9b922f8_2618594cuda3std3__45__cpo7crbeginE:
	.zero		1
	.type		_ZN41_INTERNAL_248934f0_4_k_cu_f9b922f8_2618594cuda3std6ranges3__45__cpo4nextE,@object
	.size		_ZN41_INTERNAL_248934f0_4_k_cu_f9b922f8_2618594cuda3std6ranges3__45__cpo4nextE,(_ZN41_INTERNAL_248934f0_4_k_cu_f9b922f8_2618594cuda3std6ranges3__45__cpo4swapE - _ZN41_INTERNAL_248934f0_4_k_cu_f9b922f8_2618594cuda3std6ranges3__45__cpo4nextE)
_ZN41_INTERNAL_248934f0_4_k_cu_f9b922f8_2618594cuda3std6ranges3__45__cpo4nextE:
	.zero		1
	.type		_ZN41_INTERNAL_248934f0_4_k_cu_f9b922f8_2618594cuda3std6ranges3__45__cpo4swapE,@object
	.size		_ZN41_INTERNAL_248934f0_4_k_cu_f9b922f8_2618594cuda3std6ranges3__45__cpo4swapE,(_ZN41_INTERNAL_248934f0_4_k_cu_f9b922f8_2618596thrust24THRUST_300001_SM_1000_NS8cuda_cub10par_nosyncE - _ZN41_INTERNAL_248934f0_4_k_cu_f9b922f8_2618594cuda3std6ranges3__45__cpo4swapE)
_ZN41_INTERNAL_248934f0_4_k_cu_f9b922f8_2618594cuda3std6ranges3__45__cpo4swapE:
	.zero		1
	.type		_ZN41_INTERNAL_248934f0_4_k_cu_f9b922f8_2618596thrust24THRUST_300001_SM_1000_NS8cuda_cub10par_nosyncE,@object
	.size		_ZN41_INTERNAL_248934f0_4_k_cu_f9b922f8_2618596thrust24THRUST_300001_SM_1000_NS8cuda_cub10par_nosyncE,(_ZN41_INTERNAL_248934f0_4_k_cu_f9b922f8_2618596thrust24THRUST_300001_SM_1000_NS12placeholders2_9E - _ZN41_INTERNAL_248934f0_4_k_cu_f9b922f8_2618596thrust24THRUST_300001_SM_1000_NS8cuda_cub10par_nosyncE)
_ZN41_INTERNAL_248934f0_4_k_cu_f9b922f8_2618596thrust24THRUST_300001_SM_1000_NS8cuda_cub10par_nosyncE:
	.zero		1
	.type		_ZN41_INTERNAL_248934f0_4_k_cu_f9b922f8_2618596thrust24THRUST_300001_SM_1000_NS12placeholders2_9E,@object
	.size		_ZN41_INTERNAL_248934f0_4_k_cu_f9b922f8_2618596thrust24THRUST_300001_SM_1000_NS12placeholders2_9E,(_ZN41_INTERNAL_248934f0_4_k_cu_f9b922f8_2618594cuda3std3__443_GLOBAL__N__248934f0_4_k_cu_f9b922f8_2618596ignoreE - _ZN41_INTERNAL_248934f0_4_k_cu_f9b922f8_2618596thrust24THRUST_300001_SM_1000_NS12placeholders2_9E)
_ZN41_INTERNAL_248934f0_4_k_cu_f9b922f8_2618596thrust24THRUST_300001_SM_1000_NS12placeholders2_9E:
	.zero		1
	.type		_ZN41_INTERNAL_248934f0_4_k_cu_f9b922f8_2618594cuda3std3__443_GLOBAL__N__248934f0_4_k_cu_f9b922f8_2618596ignoreE,@object
	.size		_ZN41_INTERNAL_248934f0_4_k_cu_f9b922f8_2618594cuda3std3__443_GLOBAL__N__248934f0_4_k_cu_f9b922f8_2618596ignoreE,(_ZN41_INTERNAL_248934f0_4_k_cu_f9b922f8_2618594cuda3std6ranges3__45__cpo4dataE - _ZN41_INTERNAL_248934f0_4_k_cu_f9b922f8_2618594cuda3std3__443_GLOBAL__N__248934f0_4_k_cu_f9b922f8_2618596ignoreE)
_ZN41_INTERNAL_248934f0_4_k_cu_f9b922f8_2618594cuda3std3__443_GLOBAL__N__248934f0_4_k_cu_f9b922f8_2618596ignoreE:
	.zero		1
	.type		_ZN41_INTERNAL_248934f0_4_k_cu_f9b922f8_2618594cuda3std6ranges3__45__cpo4dataE,@object
	.size		_ZN41_INTERNAL_248934f0_4_k_cu_f9b922f8_2618594cuda3std6ranges3__45__cpo4dataE,(_ZN41_INTERNAL_248934f0_4_k_cu_f9b922f8_2618596thrust24THRUST_300001_SM_1000_NS12placeholders2_1E - _ZN41_INTERNAL_248934f0_4_k_cu_f9b922f8_2618594cuda3std6ranges3__45__cpo4dataE)
_ZN41_INTERNAL_248934f0_4_k_cu_f9b922f8_2618594cuda3std6ranges3__45__cpo4dataE:
	.zero		1
	.type		_ZN41_INTERNAL_248934f0_4_k_cu_f9b922f8_2618596thrust24THRUST_300001_SM_1000_NS12placeholders2_1E,@object
	.size		_ZN41_INTERNAL_248934f0_4_k_cu_f9b922f8_2618596thrust24THRUST_300001_SM_1000_NS12placeholders2_1E,(_ZN41_INTERNAL_248934f0_4_k_cu_f9b922f8_2618594cuda3std3__45__cpo5beginE - _ZN41_INTERNAL_248934f0_4_k_cu_f9b922f8_2618596thrust24THRUST_300001_SM_1000_NS12placeholders2_1E)
_ZN41_INTERNAL_248934f0_4_k_cu_f9b922f8_2618596thrust24THRUST_300001_SM_1000_NS12placeholders2_1E:
	.zero		1
	.type		_ZN41_INTERNAL_248934f0_4_k_cu_f9b922f8_2618594cuda3std3__45__cpo5beginE,@object
	.size		_ZN41_INTERNAL_248934f0_4_k_cu_f9b922f8_2618594cuda3std3__45__cpo5beginE,(_ZN41_INTERNAL_248934f0_4_k_cu_f9b922f8_2618594cuda3std6ranges3__45__cpo5beginE - _ZN41_INTERNAL_248934f0_4_k_cu_f9b922f8_2618594cuda3std3__45__cpo5beginE)
_ZN41_INTERNAL_248934f0_4_k_cu_f9b922f8_2618594cuda3std3__45__cpo5beginE:
	.zero		1
	.type		_ZN41_INTERNAL_248934f0_4_k_cu_f9b922f8_2618594cuda3std6ranges3__45__cpo5beginE,@object
	.size		_ZN41_INTERNAL_248934f0_4_k_cu_f9b922f8_2618594cuda3std6ranges3__45__cpo5beginE,(_ZN41_INTERNAL_248934f0_4_k_cu_f9b922f8_2618596thrust24THRUST_300001_SM_1000_NS12placeholders2_5E - _ZN41_INTERNAL_248934f0_4_k_cu_f9b922f8_2618594cuda3std6ranges3__45__cpo5beginE)
_ZN41_INTERNAL_248934f0_4_k_cu_f9b922f8_2618594cuda3std6ranges3__45__cpo5beginE:
	.zero		1
	.type		_ZN41_INTERNAL_248934f0_4_k_cu_f9b922f8_2618596thrust24THRUST_300001_SM_1000_NS12placeholders2_5E,@object
	.size		_ZN41_INTERNAL_248934f0_4_k_cu_f9b922f8_2618596thrust24THRUST_300001_SM_1000_NS12placeholders2_5E,(_ZN41_INTERNAL_248934f0_4_k_cu_f9b922f8_2618594cuda3std3__45__cpo6rbeginE - _ZN41_INTERNAL_248934f0_4_k_cu_f9b922f8_2618596thrust24THRUST_300001_SM_1000_NS12placeholders2_5E)
_ZN41_INTERNAL_248934f0_4_k_cu_f9b922f8_2618596thrust24THRUST_300001_SM_1000_NS12placeholders2_5E:
	.zero		1
	.type		_ZN41_INTERNAL_248934f0_4_k_cu_f9b922f8_2618594cuda3std3__45__cpo6rbeginE,@object
	.size		_ZN41_INTERNAL_248934f0_4_k_cu_f9b922f8_2618594cuda3std3__45__cpo6rbeginE,(_ZN41_INTERNAL_248934f0_4_k_cu_f9b922f8_2618594cuda3std6ranges3__45__cpo7advanceE - _ZN41_INTERNAL_248934f0_4_k_cu_f9b922f8_2618594cuda3std3__45__cpo6rbeginE)
_ZN41_INTERNAL_248934f0_4_k_cu_f9b922f8_2618594cuda3std3__45__cpo6rbeginE:
	.zero		1
	.type		_ZN41_INTERNAL_248934f0_4_k_cu_f9b922f8_2618594cuda3std6ranges3__45__cpo7advanceE,@object
	.size		_ZN41_INTERNAL_248934f0_4_k_cu_f9b922f8_2618594cuda3std6ranges3__45__cpo7advanceE,(_ZN41_INTERNAL_248934f0_4_k_cu_f9b922f8_2618594cuda3std3__47nulloptE - _ZN41_INTERNAL_248934f0_4_k_cu_f9b922f8_2618594cuda3std6ranges3__45__cpo7advanceE)
_ZN41_INTERNAL_248934f0_4_k_cu_f9b922f8_2618594cuda3std6ranges3__45__cpo7advanceE:
	.zero		1
	.type		_ZN41_INTERNAL_248934f0_4_k_cu_f9b922f8_2618594cuda3std3__47nulloptE,@object
	.size		_ZN41_INTERNAL_248934f0_4_k_cu_f9b922f8_2618594cuda3std3__47nulloptE,(_ZN41_INTERNAL_248934f0_4_k_cu_f9b922f8_2618594cuda3std6ranges3__45__cpo8distanceE - _ZN41_INTERNAL_248934f0_4_k_cu_f9b922f8_2618594cuda3std3__47nulloptE)
_ZN41_INTERNAL_248934f0_4_k_cu_f9b922f8_2618594cuda3std3__47nulloptE:
	.zero		1
	.type		_ZN41_INTERNAL_248934f0_4_k_cu_f9b922f8_2618594cuda3std6ranges3__45__cpo8distanceE,@object
	.size		_ZN41_INTERNAL_248934f0_4_k_cu_f9b922f8_2618594cuda3std6ranges3__45__cpo8distanceE,(_ZN41_INTERNAL_248934f0_4_k_cu_f9b922f8_2618596thrust24THRUST_300001_SM_1000_NS12placeholders3_10E - _ZN41_INTERNAL_248934f0_4_k_cu_f9b922f8_2618594cuda3std6ranges3__45__cpo8distanceE)
_ZN41_INTERNAL_248934f0_4_k_cu_f9b922f8_2618594cuda3std6ranges3__45__cpo8distanceE:
	.zero		1
	.type		_ZN41_INTERNAL_248934f0_4_k_cu_f9b922f8_2618596thrust24THRUST_300001_SM_1000_NS12placeholders3_10E,@object
	.size		_ZN41_INTERNAL_248934f0_4_k_cu_f9b922f8_2618596thrust24THRUST_300001_SM_1000_NS12placeholders3_10E,(_ZN41_INTERNAL_248934f0_4_k_cu_f9b922f8_2618594cuda3std3__419piecewise_constructE - _ZN41_INTERNAL_248934f0_4_k_cu_f9b922f8_2618596thrust24THRUST_300001_SM_1000_NS12placeholders3_10E)
_ZN41_INTERNAL_248934f0_4_k_cu_f9b922f8_2618596thrust24THRUST_300001_SM_1000_NS12placeholders3_10E:
	.zero		1
	.type		_ZN41_INTERNAL_248934f0_4_k_cu_f9b922f8_2618594cuda3std3__419piecewise_constructE,@object
	.size		_ZN41_INTERNAL_248934f0_4_k_cu_f9b922f8_2618594cuda3std3__419piecewise_constructE,(_ZN41_INTERNAL_248934f0_4_k_cu_f9b922f8_2618594cuda3std6ranges3__45__cpo5cdataE - _ZN41_INTERNAL_248934f0_4_k_cu_f9b922f8_2618594cuda3std3__419piecewise_constructE)
_ZN41_INTERNAL_248934f0_4_k_cu_f9b922f8_2618594cuda3std3__419piecewise_constructE:
	.zero		1
	.type		_ZN41_INTERNAL_248934f0_4_k_cu_f9b922f8_2618594cuda3std6ranges3__45__cpo5cdataE,@object
	.size		_ZN41_INTERNAL_248934f0_4_k_cu_f9b922f8_2618594cuda3std6ranges3__45__cpo5cdataE,(_ZN41_INTERNAL_248934f0_4_k_cu_f9b922f8_2618596thrust24THRUST_300001_SM_1000_NS12placeholders2_2E - _ZN41_INTERNAL_248934f0_4_k_cu_f9b922f8_2618594cuda3std6ranges3__45__cpo5cdataE)
_ZN41_INTERNAL_248934f0_4_k_cu_f9b922f8_2618594cuda3std6ranges3__45__cpo5cdataE:
	.zero		1
	.type		_ZN41_INTERNAL_248934f0_4_k_cu_f9b922f8_2618596thrust24THRUST_300001_SM_1000_NS12placeholders2_2E,@object
	.size		_ZN41_INTERNAL_248934f0_4_k_cu_f9b922f8_2618596thrust24THRUST_300001_SM_1000_NS12placeholders2_2E,(_ZN41_INTERNAL_248934f0_4_k_cu_f9b922f8_2618594cuda3std3__45__cpo3endE - _ZN41_INTERNAL_248934f0_4_k_cu_f9b922f8_2618596thrust24THRUST_300001_SM_1000_NS12placeholders2_2E)
_ZN41_INTERNAL_248934f0_4_k_cu_f9b922f8_2618596thrust24THRUST_300001_SM_1000_NS12placeholders2_2E:
	.zero		1
	.type		_ZN41_INTERNAL_248934f0_4_k_cu_f9b922f8_2618594cuda3std3__45__cpo3endE,@object
	.size		_ZN41_INTERNAL_248934f0_4_k_cu_f9b922f8_2618594cuda3std3__45__cpo3endE,(_ZN41_INTERNAL_248934f0_4_k_cu_f9b922f8_2618594cuda3std6ranges3__45__cpo3endE - _ZN41_INTERNAL_248934f0_4_k_cu_f9b922f8_2618594cuda3std3__45__cpo3endE)
_ZN41_INTERNAL_248934f0_4_k_cu_f9b922f8_2618594cuda3std3__45__cpo3endE:
	.zero		1
	.type		_ZN41_INTERNAL_248934f0_4_k_cu_f9b922f8_2618594cuda3std6ranges3__45__cpo3endE,@object
	.size		_ZN41_INTERNAL_248934f0_4_k_cu_f9b922f8_2618594cuda3std6ranges3__45__cpo3endE,(_ZN41_INTERNAL_248934f0_4_k_cu_f9b922f8_2618596thrust24THRUST_300001_SM_1000_NS12placeholders2_6E - _ZN41_INTERNAL_248934f0_4_k_cu_f9b922f8_2618594cuda3std6ranges3__45__cpo3endE)
_ZN41_INTERNAL_248934f0_4_k_cu_f9b922f8_2618594cuda3std6ranges3__45__cpo3endE:
	.zero		1
	.type		_ZN41_INTERNAL_248934f0_4_k_cu_f9b922f8_2618596thrust24THRUST_300001_SM_1000_NS12placeholders2_6E,@object
	.size		_ZN41_INTERNAL_248934f0_4_k_cu_f9b922f8_2618596thrust24THRUST_300001_SM_1000_NS12placeholders2_6E,(_ZN41_INTERNAL_248934f0_4_k_cu_f9b922f8_2618594cuda3std3__45__cpo4rendE - _ZN41_INTERNAL_248934f0_4_k_cu_f9b922f8_2618596thrust24THRUST_300001_SM_1000_NS12placeholders2_6E)
_ZN41_INTERNAL_248934f0_4_k_cu_f9b922f8_2618596thrust24THRUST_300001_SM_1000_NS12placeholders2_6E:
	.zero		1
	.type		_ZN41_INTERNAL_248934f0_4_k_cu_f9b922f8_2618594cuda3std3__45__cpo4rendE,@object
	.size		_ZN41_INTERNAL_248934f0_4_k_cu_f9b922f8_2618594cuda3std3__45__cpo4rendE,(_ZN41_INTERNAL_248934f0_4_k_cu_f9b922f8_2618594cuda3std6ranges3__45__cpo9iter_swapE - _ZN41_INTERNAL_248934f0_4_k_cu_f9b922f8_2618594cuda3std3__45__cpo4rendE)
_ZN41_INTERNAL_248934f0_4_k_cu_f9b922f8_2618594cuda3std3__45__cpo4rendE:
	.zero		1
	.type		_ZN41_INTERNAL_248934f0_4_k_cu_f9b922f8_2618594cuda3std6ranges3__45__cpo9iter_swapE,@object
	.size		_ZN41_INTERNAL_248934f0_4_k_cu_f9b922f8_2618594cuda3std6ranges3__45__cpo9iter_swapE,(_ZN41_INTERNAL_248934f0_4_k_cu_f9b922f8_2618594cuda3std3__48unexpectE - _ZN41_INTERNAL_248934f0_4_k_cu_f9b922f8_2618594cuda3std6ranges3__45__cpo9iter_swapE)
_ZN41_INTERNAL_248934f0_4_k_cu_f9b922f8_2618594cuda3std6ranges3__45__cpo9iter_swapE:
	.zero		1
	.type		_ZN41_INTERNAL_248934f0_4_k_cu_f9b922f8_2618594cuda3std3__48unexpectE,@object
	.size		_ZN41_INTERNAL_248934f0_4_k_cu_f9b922f8_2618594cuda3std3__48unexpectE,(_ZN41_INTERNAL_248934f0_4_k_cu_f9b922f8_2618596thrust24THRUST_300001_SM_1000_NS8cuda_cub3parE - _ZN41_INTERNAL_248934f0_4_k_cu_f9b922f8_2618594cuda3std3__48unexpectE)
_ZN41_INTERNAL_248934f0_4_k_cu_f9b922f8_2618594cuda3std3__48unexpectE:
	.zero		1
	.type		_ZN41_INTERNAL_248934f0_4_k_cu_f9b922f8_2618596thrust24THRUST_300001_SM_1000_NS8cuda_cub3parE,@object
	.size		_ZN41_INTERNAL_248934f0_4_k_cu_f9b922f8_2618596thrust24THRUST_300001_SM_1000_NS8cuda_cub3parE,(_ZN41_INTERNAL_248934f0_4_k_cu_f9b922f8_2618596thrust24THRUST_300001_SM_1000_NS12placeholders2_4E - _ZN41_INTERNAL_248934f0_4_k_cu_f9b922f8_2618596thrust24THRUST_300001_SM_1000_NS8cuda_cub3parE)
_ZN41_INTERNAL_248934f0_4_k_cu_f9b922f8_2618596thrust24THRUST_300001_SM_1000_NS8cuda_cub3parE:
	.zero		1
	.type		_ZN41_INTERNAL_248934f0_4_k_cu_f9b922f8_2618596thrust24THRUST_300001_SM_1000_NS12placeholders2_4E,@object
	.size		_ZN41_INTERNAL_248934f0_4_k_cu_f9b922f8_2618596thrust24THRUST_300001_SM_1000_NS12placeholders2_4E,(_ZN41_INTERNAL_248934f0_4_k_cu_f9b922f8_2618594cuda3std3__45__cpo4cendE - _ZN41_INTERNAL_248934f0_4_k_cu_f9b922f8_2618596thrust24THRUST_300001_SM_1000_NS12placeholders2_4E)
_ZN41_INTERNAL_248934f0_4_k_cu_f9b922f8_2618596thrust24THRUST_300001_SM_1000_NS12placeholders2_4E:
	.zero		1
	.type		_ZN41_INTERNAL_248934f0_4_k_cu_f9b922f8_2618594cuda3std3__45__cpo4cendE,@object
	.size		_ZN41_INTERNAL_248934f0_4_k_cu_f9b922f8_2618594cuda3std3__45__cpo4cendE,(_ZN41_INTERNAL_248934f0_4_k_cu_f9b922f8_2618594cuda3std6ranges3__45__cpo4cendE - _ZN41_INTERNAL_248934f0_4_k_cu_f9b922f8_2618594cuda3std3__45__cpo4cendE)
_ZN41_INTERNAL_248934f0_4_k_cu_f9b922f8_2618594cuda3std3__45__cpo4cendE:
	.zero		1
	.type		_ZN41_INTERNAL_248934f0_4_k_cu_f9b922f8_2618594cuda3std6ranges3__45__cpo4cendE,@object
	.size		_ZN41_INTERNAL_248934f0_4_k_cu_f9b922f8_2618594cuda3std6ranges3__45__cpo4cendE,(_ZN41_INTERNAL_248934f0_4_k_cu_f9b922f8_2618594cuda3std3__420unreachable_sentinelE - _ZN41_INTERNAL_248934f0_4_k_cu_f9b922f8_2618594cuda3std6ranges3__45__cpo4cendE)
_ZN41_INTERNAL_248934f0_4_k_cu_f9b922f8_2618594cuda3std6ranges3__45__cpo4cendE:
	.zero		1
	.type		_ZN41_INTERNAL_248934f0_4_k_cu_f9b922f8_2618594cuda3std3__420unreachable_sentinelE,@object
	.size		_ZN41_INTERNAL_248934f0_4_k_cu_f9b922f8_2618594cuda3std3__420unreachable_sentinelE,(_ZN41_INTERNAL_248934f0_4_k_cu_f9b922f8_2618594cuda3std6ranges3__45__cpo5ssizeE - _ZN41_INTERNAL_248934f0_4_k_cu_f9b922f8_2618594cuda3std3__420unreachable_sentinelE)
_ZN41_INTERNAL_248934f0_4_k_cu_f9b922f8_2618594cuda3std3__420unreachable_sentinelE:
	.zero		1
	.type		_ZN41_INTERNAL_248934f0_4_k_cu_f9b922f8_2618594cuda3std6ranges3__45__cpo5ssizeE,@object
	.size		_ZN41_INTERNAL_248934f0_4_k_cu_f9b922f8_2618594cuda3std6ranges3__45__cpo5ssizeE,(_ZN41_INTERNAL_248934f0_4_k_cu_f9b922f8_2618596thrust24THRUST_300001_SM_1000_NS12placeholders2_8E - _ZN41_INTERNAL_248934f0_4_k_cu_f9b922f8_2618594cuda3std6ranges3__45__cpo5ssizeE)
_ZN41_INTERNAL_248934f0_4_k_cu_f9b922f8_2618594cuda3std6ranges3__45__cpo5ssizeE:
	.zero		1
	.type		_ZN41_INTERNAL_248934f0_4_k_cu_f9b922f8_2618596thrust24THRUST_300001_SM_1000_NS12placeholders2_8E,@object
	.size		_ZN41_INTERNAL_248934f0_4_k_cu_f9b922f8_2618596thrust24THRUST_300001_SM_1000_NS12placeholders2_8E,(_ZN41_INTERNAL_248934f0_4_k_cu_f9b922f8_2618594cuda3std3__45__cpo5crendE - _ZN41_INTERNAL_248934f0_4_k_cu_f9b922f8_2618596thrust24THRUST_300001_SM_1000_NS12placeholders2_8E)
_ZN41_INTERNAL_248934f0_4_k_cu_f9b922f8_2618596thrust24THRUST_300001_SM_1000_NS12placeholders2_8E:
	.zero		1
	.type		_ZN41_INTERNAL_248934f0_4_k_cu_f9b922f8_2618594cuda3std3__45__cpo5crendE,@object
	.size		_ZN41_INTERNAL_248934f0_4_k_cu_f9b922f8_2618594cuda3std3__45__cpo5crendE,(_ZN41_INTERNAL_248934f0_4_k_cu_f9b922f8_2618594cuda3std6ranges3__45__cpo4prevE - _ZN41_INTERNAL_248934f0_4_k_cu_f9b922f8_2618594cuda3std3__45__cpo5crendE)
_ZN41_INTERNAL_248934f0_4_k_cu_f9b922f8_2618594cuda3std3__45__cpo5crendE:
	.zero		1
	.type		_ZN41_INTERNAL_248934f0_4_k_cu_f9b922f8_2618594cuda3std6ranges3__45__cpo4prevE,@object
	.size		_ZN41_INTERNAL_248934f0_4_k_cu_f9b922f8_2618594cuda3std6ranges3__45__cpo4prevE,(_ZN41_INTERNAL_248934f0_4_k_cu_f9b922f8_2618594cuda3std6ranges3__45__cpo9iter_moveE - _ZN41_INTERNAL_248934f0_4_k_cu_f9b922f8_2618594cuda3std6ranges3__45__cpo4prevE)
_ZN41_INTERNAL_248934f0_4_k_cu_f9b922f8_2618594cuda3std6ranges3__45__cpo4prevE:
	.zero		1
	.type		_ZN41_INTERNAL_248934f0_4_k_cu_f9b922f8_2618594cuda3std6ranges3__45__cpo9iter_moveE,@object
	.size		_ZN41_INTERNAL_248934f0_4_k_cu_f9b922f8_2618594cuda3std6ranges3__45__cpo9iter_moveE,(_ZN41_INTERNAL_248934f0_4_k_cu_f9b922f8_2618596thrust24THRUST_300001_SM_1000_NS6system6detail10sequential3seqE - _ZN41_INTERNAL_248934f0_4_k_cu_f9b922f8_2618594cuda3std6ranges3__45__cpo9iter_moveE)
_ZN41_INTERNAL_248934f0_4_k_cu_f9b922f8_2618594cuda3std6ranges3__45__cpo9iter_moveE:
	.zero		1
	.type		_ZN41_INTERNAL_248934f0_4_k_cu_f9b922f8_2618596thrust24THRUST_300001_SM_1000_NS6system6detail10sequential3seqE,@object
	.size		_ZN41_INTERNAL_248934f0_4_k_cu_f9b922f8_2618596thrust24THRUST_300001_SM_1000_NS6system6detail10sequential3seqE,(.L_31 - _ZN41_INTERNAL_248934f0_4_k_cu_f9b922f8_2618596thrust24THRUST_300001_SM_1000_NS6system6detail10sequential3seqE)
_ZN41_INTERNAL_248934f0_4_k_cu_f9b922f8_2618596thrust24THRUST_300001_SM_1000_NS6system6detail10sequential3seqE:
	.zero		1
.L_31:


//--------------------- .nv.constant0._ZN3cub18CUB_300001_SM_10006detail11EmptyKernelIvEEvv --------------------------
	.section	.nv.constant0._ZN3cub18CUB_300001_SM_10006detail11EmptyKernelIvEEvv,"a",@progbits
	.sectionflags	@""
	.align	4
.nv.constant0._ZN3cub18CUB_300001_SM_10006detail11EmptyKernelIvEEvv:
	.zero		896


//--------------------- SYMBOLS --------------------------

	.type		.nv.reservedSmem.offset0,@object
	.size		.nv.reservedSmem.offset0,0x4
